//
// Generated by NVIDIA NVVM Compiler
//
// Compiler Build ID: CL-36424714
// Cuda compilation tools, release 13.0, V13.0.88
// Based on NVVM 20.0.0
//

.version 9.0
.target sm_100
.address_size 64

	// .globl	_Z17init_state_vectorPfS_i

.visible .entry _Z17init_state_vectorPfS_i(
	.param .u64 .ptr .align 1 _Z17init_state_vectorPfS_i_param_0,
	.param .u64 .ptr .align 1 _Z17init_state_vectorPfS_i_param_1,
	.param .u32 _Z17init_state_vectorPfS_i_param_2
)
{
	.reg .pred 	%p<3>;
	.reg .b32 	%r<8>;
	.reg .b32 	%f<2>;
	.reg .b64 	%rd<10>;

	ld.param.u64 	%rd2, [_Z17init_state_vectorPfS_i_param_0];
	ld.param.u64 	%rd3, [_Z17init_state_vectorPfS_i_param_1];
	ld.param.u32 	%r1, [_Z17init_state_vectorPfS_i_param_2];
	mov.u32 	%r2, %ctaid.x;
	mov.u32 	%r3, %ntid.x;
	mov.u32 	%r4, %tid.x;
	mad.lo.s32 	%r5, %r2, %r3, %r4;
	cvt.s64.s32 	%rd1, %r5;
	shr.u64 	%rd4, %rd1, %r1;
	setp.ne.s64 	%p1, %rd4, 0;
	@%p1 bra 	$L__BB0_2;
	cvt.u32.u64 	%r6, %rd1;
	cvta.to.global.u64 	%rd5, %rd2;
	cvta.to.global.u64 	%rd6, %rd3;
	setp.eq.s32 	%p2, %r6, 0;
	selp.f32 	%f1, 0f3F800000, 0f00000000, %p2;
	shl.b64 	%rd7, %rd1, 2;
	add.s64 	%rd8, %rd5, %rd7;
	st.global.f32 	[%rd8], %f1;
	add.s64 	%rd9, %rd6, %rd7;
	mov.b32 	%r7, 0;
	st.global.u32 	[%rd9], %r7;
$L__BB0_2:
	ret;

}
	// .globl	_Z13kernel_gate_2PfS_i7unitaryS0_i
.visible .entry _Z13kernel_gate_2PfS_i7unitaryS0_i(
	.param .u64 .ptr .align 1 _Z13kernel_gate_2PfS_i7unitaryS0_i_param_0,
	.param .u64 .ptr .align 1 _Z13kernel_gate_2PfS_i7unitaryS0_i_param_1,
	.param .u32 _Z13kernel_gate_2PfS_i7unitaryS0_i_param_2,
	.param .align 4 .b8 _Z13kernel_gate_2PfS_i7unitaryS0_i_param_3[16],
	.param .align 4 .b8 _Z13kernel_gate_2PfS_i7unitaryS0_i_param_4[16],
	.param .u32 _Z13kernel_gate_2PfS_i7unitaryS0_i_param_5
)
{
	.reg .pred 	%p<2>;
	.reg .b32 	%r<12>;
	.reg .b32 	%f<33>;
	.reg .b64 	%rd<22>;

	ld.param.f32 	%f8, [_Z13kernel_gate_2PfS_i7unitaryS0_i_param_4+12];
	ld.param.f32 	%f7, [_Z13kernel_gate_2PfS_i7unitaryS0_i_param_4+8];
	ld.param.f32 	%f6, [_Z13kernel_gate_2PfS_i7unitaryS0_i_param_4+4];
	ld.param.f32 	%f5, [_Z13kernel_gate_2PfS_i7unitaryS0_i_param_4];
	ld.param.f32 	%f4, [_Z13kernel_gate_2PfS_i7unitaryS0_i_param_3+12];
	ld.param.f32 	%f3, [_Z13kernel_gate_2PfS_i7unitaryS0_i_param_3+8];
	ld.param.f32 	%f2, [_Z13kernel_gate_2PfS_i7unitaryS0_i_param_3+4];
	ld.param.f32 	%f1, [_Z13kernel_gate_2PfS_i7unitaryS0_i_param_3];
	ld.param.u64 	%rd2, [_Z13kernel_gate_2PfS_i7unitaryS0_i_param_0];
	ld.param.u64 	%rd3, [_Z13kernel_gate_2PfS_i7unitaryS0_i_param_1];
	ld.param.u32 	%r2, [_Z13kernel_gate_2PfS_i7unitaryS0_i_param_2];
	ld.param.u32 	%r1, [_Z13kernel_gate_2PfS_i7unitaryS0_i_param_5];
	mov.u32 	%r3, %ctaid.x;
	mov.u32 	%r4, %ntid.x;
	mov.u32 	%r5, %tid.x;
	mad.lo.s32 	%r6, %r3, %r4, %r5;
	cvt.s64.s32 	%rd1, %r6;
	add.s32 	%r7, %r2, -1;
	shr.u64 	%rd4, %rd1, %r7;
	setp.ne.s64 	%p1, %rd4, 0;
	@%p1 bra 	$L__BB1_2;
	cvt.u32.u64 	%r8, %rd1;
	cvta.to.global.u64 	%rd5, %rd2;
	cvta.to.global.u64 	%rd6, %rd3;
	shr.s32 	%r9, %r8, %r1;
	add.s32 	%r10, %r1, 1;
	shl.b32 	%r11, %r9, %r10;
	cvt.s64.s32 	%rd7, %r11;
	mov.b64 	%rd8, -1;
	shl.b64 	%rd9, %rd8, %r1;
	not.b64 	%rd10, %rd9;
	and.b64  	%rd11, %rd10, %rd1;
	or.b64  	%rd12, %rd11, %rd7;
	mov.b64 	%rd13, 1;
	shl.b64 	%rd14, %rd13, %r1;
	or.b64  	%rd15, %rd12, %rd14;
	shl.b64 	%rd16, %rd12, 2;
	add.s64 	%rd17, %rd5, %rd16;
	ld.global.f32 	%f9, [%rd17];
	mul.f32 	%f10, %f1, %f9;
	add.s64 	%rd18, %rd6, %rd16;
	ld.global.f32 	%f11, [%rd18];
	mul.f32 	%f12, %f5, %f11;
	sub.f32 	%f13, %f10, %f12;
	shl.b64 	%rd19, %rd15, 2;
	add.s64 	%rd20, %rd5, %rd19;
	ld.global.f32 	%f14, [%rd20];
	fma.rn.f32 	%f15, %f2, %f14, %f13;
	add.s64 	%rd21, %rd6, %rd19;
	ld.global.f32 	%f16, [%rd21];
	mul.f32 	%f17, %f6, %f16;
	sub.f32 	%f18, %f15, %f17;
	mul.f32 	%f19, %f1, %f11;
	fma.rn.f32 	%f20, %f5, %f9, %f19;
	fma.rn.f32 	%f21, %f6, %f14, %f20;
	fma.rn.f32 	%f22, %f2, %f16, %f21;
	mul.f32 	%f23, %f3, %f9;
	mul.f32 	%f24, %f7, %f11;
	sub.f32 	%f25, %f23, %f24;
	fma.rn.f32 	%f26, %f4, %f14, %f25;
	mul.f32 	%f27, %f8, %f16;
	sub.f32 	%f28, %f26, %f27;
	mul.f32 	%f29, %f3, %f11;
	fma.rn.f32 	%f30, %f7, %f9, %f29;
	fma.rn.f32 	%f31, %f8, %f14, %f30;
	fma.rn.f32 	%f32, %f4, %f16, %f31;
	st.global.f32 	[%rd17], %f18;
	st.global.f32 	[%rd20], %f28;
	st.global.f32 	[%rd18], %f22;
	st.global.f32 	[%rd21], %f32;
$L__BB1_2:
	ret;

}
	// .globl	_Z11kernel_cnotPfS_iii
.visible .entry _Z11kernel_cnotPfS_iii(
	.param .u64 .ptr .align 1 _Z11kernel_cnotPfS_iii_param_0,
	.param .u64 .ptr .align 1 _Z11kernel_cnotPfS_iii_param_1,
	.param .u32 _Z11kernel_cnotPfS_iii_param_2,
	.param .u32 _Z11kernel_cnotPfS_iii_param_3,
	.param .u32 _Z11kernel_cnotPfS_iii_param_4
)
{
	.reg .pred 	%p<2>;
	.reg .b32 	%r<17>;
	.reg .b32 	%f<5>;
	.reg .b64 	%rd<30>;

	ld.param.u64 	%rd2, [_Z11kernel_cnotPfS_iii_param_0];
	ld.param.u64 	%rd3, [_Z11kernel_cnotPfS_iii_param_1];
	ld.param.u32 	%r3, [_Z11kernel_cnotPfS_iii_param_2];
	ld.param.u32 	%r1, [_Z11kernel_cnotPfS_iii_param_3];
	ld.param.u32 	%r2, [_Z11kernel_cnotPfS_iii_param_4];
	mov.u32 	%r4, %ctaid.x;
	mov.u32 	%r5, %ntid.x;
	mov.u32 	%r6, %tid.x;
	mad.lo.s32 	%r7, %r4, %r5, %r6;
	cvt.s64.s32 	%rd1, %r7;
	add.s32 	%r8, %r3, -2;
	shr.u64 	%rd4, %rd1, %r8;
	setp.ne.s64 	%p1, %rd4, 0;
	@%p1 bra 	$L__BB2_2;
	cvt.u32.u64 	%r9, %rd1;
	cvta.to.global.u64 	%rd5, %rd2;
	cvta.to.global.u64 	%rd6, %rd3;
	min.s32 	%r10, %r1, %r2;
	max.s32 	%r11, %r1, %r2;
	add.s32 	%r12, %r11, -1;
	shr.s32 	%r13, %r9, %r12;
	add.s32 	%r14, %r11, 1;
	shl.b32 	%r15, %r13, %r14;
	cvt.s64.s32 	%rd7, %r15;
	mov.b64 	%rd8, -1;
	shl.b64 	%rd9, %rd8, %r12;
	not.b64 	%rd10, %rd9;
	and.b64  	%rd11, %rd10, %rd1;
	shr.u64 	%rd12, %rd11, %r10;
	add.s32 	%r16, %r10, 1;
	shl.b64 	%rd13, %rd12, %r16;
	shl.b64 	%rd14, %rd8, %r10;
	not.b64 	%rd15, %rd14;
	and.b64  	%rd16, %rd15, %rd1;
	mov.b64 	%rd17, 1;
	shl.b64 	%rd18, %rd17, %r1;
	or.b64  	%rd19, %rd16, %rd18;
	or.b64  	%rd20, %rd19, %rd7;
	or.b64  	%rd21, %rd20, %rd13;
	shl.b64 	%rd22, %rd17, %r2;
	or.b64  	%rd23, %rd21, %rd22;
	shl.b64 	%rd24, %rd23, 2;
	add.s64 	%rd25, %rd5, %rd24;
	ld.global.f32 	%f1, [%rd25];
	add.s64 	%rd26, %rd6, %rd24;
	ld.global.f32 	%f2, [%rd26];
	shl.b64 	%rd27, %rd21, 2;
	add.s64 	%rd28, %rd5, %rd27;
	ld.global.f32 	%f3, [%rd28];
	add.s64 	%rd29, %rd6, %rd27;
	ld.global.f32 	%f4, [%rd29];
	st.global.f32 	[%rd28], %f1;
	st.global.f32 	[%rd25], %f3;
	st.global.f32 	[%rd29], %f2;
	st.global.f32 	[%rd26], %f4;
$L__BB2_2:
	ret;

}


// ===== COMPILED SASS (sm_100) =====

	.target	sm_100

	.elftype	@"ET_EXEC"


//--------------------- .note.nv.tkinfo           --------------------------
	.section	.note.nv.tkinfo,"",@"SHT_NOTE"
	.sectionflags	@"SHF_NOTE_NV_TKINFO"
	.tkinfo
        /*0018*/ 	.word	0x00000002
        /*0030*/ 	.string	""
        /*0030*/ 	.string	"ptxas"
        /*0030*/ 	.string	"Cuda compilation tools, release 13.0, V13.0.88"
        /*0030*/ 	.string	"Build cuda_13.0.r13.0/compiler.36424714_0"
        /*0030*/ 	.string	"-arch sm_100 -m 64 "



//--------------------- .note.nv.cuinfo           --------------------------
	.section	.note.nv.cuinfo,"",@"SHT_NOTE"
	.sectionflags	@"SHF_NOTE_NV_CUINFO"
        /*0018*/ 	.short	0x0002
        /*001a*/ 	.short	0x0064
        /*001c*/ 	.short	0x0082
	.zero		2


//--------------------- .nv.info                  --------------------------
	.section	.nv.info,"",@"SHT_CUDA_INFO"
	.align	4


	//----- nvinfo : EIATTR_REGCOUNT
	.align		4
        /*0000*/ 	.byte	0x04, 0x2f
        /*0002*/ 	.short	(.L_1 - .L_0)
	.align		4
.L_0:
        /*0004*/ 	.word	index@(_Z17init_state_vectorPfS_i)
        /*0008*/ 	.word	0x0000000a


	//----- nvinfo : EIATTR_FRAME_SIZE
	.align		4
.L_1:
        /*000c*/ 	.byte	0x04, 0x11
        /*000e*/ 	.short	(.L_3 - .L_2)
	.align		4
.L_2:
        /*0010*/ 	.word	index@(_Z17init_state_vectorPfS_i)
        /*0014*/ 	.word	0x00000000


	//----- nvinfo : EIATTR_REGCOUNT
	.align		4
.L_3:
        /*0018*/ 	.byte	0x04, 0x2f
        /*001a*/ 	.short	(.L_5 - .L_4)
	.align		4
.L_4:
        /*001c*/ 	.word	index@(_Z13kernel_gate_2PfS_i7unitaryS0_i)
        /*0020*/ 	.word	0x00000014


	//----- nvinfo : EIATTR_FRAME_SIZE
	.align		4
.L_5:
        /*0024*/ 	.byte	0x04, 0x11
        /*0026*/ 	.short	(.L_7 - .L_6)
	.align		4
.L_6:
        /*0028*/ 	.word	index@(_Z13kernel_gate_2PfS_i7unitaryS0_i)
        /*002c*/ 	.word	0x00000000


	//----- nvinfo : EIATTR_REGCOUNT
	.align		4
.L_7:
        /*0030*/ 	.byte	0x04, 0x2f
        /*0032*/ 	.short	(.L_9 - .L_8)
	.align		4
.L_8:
        /*0034*/ 	.word	index@(_Z11kernel_cnotPfS_iii)
        /*0038*/ 	.word	0x00000014


	//----- nvinfo : EIATTR_FRAME_SIZE
	.align		4
.L_9:
        /*003c*/ 	.byte	0x04, 0x11
        /*003e*/ 	.short	(.L_11 - .L_10)
	.align		4
.L_10:
        /*0040*/ 	.word	index@(_Z11kernel_cnotPfS_iii)
        /*0044*/ 	.word	0x00000000


	//----- nvinfo : EIATTR_MIN_STACK_SIZE
	.align		4
.L_11:
        /*0048*/ 	.byte	0x04, 0x12
        /*004a*/ 	.short	(.L_13 - .L_12)
	.align		4
.L_12:
        /*004c*/ 	.word	index@(_Z11kernel_cnotPfS_iii)
        /*0050*/ 	.word	0x00000000


	//----- nvinfo : EIATTR_MIN_STACK_SIZE
	.align		4
.L_13:
        /*0054*/ 	.byte	0x04, 0x12
        /*0056*/ 	.short	(.L_15 - .L_14)
	.align		4
.L_14:
        /*0058*/ 	.word	index@(_Z13kernel_gate_2PfS_i7unitaryS0_i)
        /*005c*/ 	.word	0x00000000


	//----- nvinfo : EIATTR_MIN_STACK_SIZE
	.align		4
.L_15:
        /*0060*/ 	.byte	0x04, 0x12
        /*0062*/ 	.short	(.L_17 - .L_16)
	.align		4
.L_16:
        /*0064*/ 	.word	index@(_Z17init_state_vectorPfS_i)
        /*0068*/ 	.word	0x00000000
.L_17:


//--------------------- .nv.compat                --------------------------
	.section	.nv.compat,"",@"SHT_CUDA_COMPAT_INFO"
	.align	4
        /*0000*/ 	.byte	0x02, 0x09, 0x00, 0x00, 0x02, 0x02, 0x01, 0x00, 0x02, 0x05, 0x05, 0x00, 0x03, 0x07, 0x01, 0x01
        /*0010*/ 	.byte	0x02, 0x03, 0x00, 0x00, 0x02, 0x06, 0x01, 0x00, 0x04, 0x0b, 0x08, 0x00, 0x09, 0x00, 0x00, 0x00
        /*0020*/ 	.byte	0x00, 0x00, 0x00, 0x00


//--------------------- .nv.info._Z11kernel_cnotPfS_iii --------------------------
	.section	.nv.info._Z11kernel_cnotPfS_iii,"",@"SHT_CUDA_INFO"
	.sectionflags	@""
	.align	4


	//----- nvinfo : EIATTR_CUDA_API_VERSION
	.align		4
        /*0000*/ 	.byte	0x04, 0x37
        /*0002*/ 	.short	(.L_19 - .L_18)
.L_18:
        /*0004*/ 	.word	0x00000082


	//----- nvinfo : EIATTR_KPARAM_INFO
	.align		4
.L_19:
        /*0008*/ 	.byte	0x04, 0x17
        /*000a*/ 	.short	(.L_21 - .L_20)
.L_20:
        /*000c*/ 	.word	0x00000000
        /*0010*/ 	.short	0x0004
        /*0012*/ 	.short	0x0018
        /*0014*/ 	.byte	0x00, 0xf0, 0x11, 0x00


	//----- nvinfo : EIATTR_KPARAM_INFO
	.align		4
.L_21:
        /*0018*/ 	.byte	0x04, 0x17
        /*001a*/ 	.short	(.L_23 - .L_22)
.L_22:
        /*001c*/ 	.word	0x00000000
        /*0020*/ 	.short	0x0003
        /*0022*/ 	.short	0x0014
        /*0024*/ 	.byte	0x00, 0xf0, 0x11, 0x00


	//----- nvinfo : EIATTR_KPARAM_INFO
	.align		4
.L_23:
        /*0028*/ 	.byte	0x04, 0x17
        /*002a*/ 	.short	(.L_25 - .L_24)
.L_24:
        /*002c*/ 	.word	0x00000000
        /*0030*/ 	.short	0x0002
        /*0032*/ 	.short	0x0010
        /*0034*/ 	.byte	0x00, 0xf0, 0x11, 0x00


	//----- nvinfo : EIATTR_KPARAM_INFO
	.align		4
.L_25:
        /*0038*/ 	.byte	0x04, 0x17
        /*003a*/ 	.short	(.L_27 - .L_26)
.L_26:
        /*003c*/ 	.word	0x00000000
        /*0040*/ 	.short	0x0001
        /*0042*/ 	.short	0x0008
        /*0044*/ 	.byte	0x00, 0xf5, 0x21, 0x00


	//----- nvinfo : EIATTR_KPARAM_INFO
	.align		4
.L_27:
        /*0048*/ 	.byte	0x04, 0x17
        /*004a*/ 	.short	(.L_29 - .L_28)
.L_28:
        /*004c*/ 	.word	0x00000000
        /*0050*/ 	.short	0x0000
        /*0052*/ 	.short	0x0000
        /*0054*/ 	.byte	0x00, 0xf5, 0x21, 0x00


	//----- nvinfo : EIATTR_SPARSE_MMA_MASK
	.align		4
.L_29:
        /*0058*/ 	.byte	0x03, 0x50
        /*005a*/ 	.short	0x0000


	//----- nvinfo : EIATTR_MAXREG_COUNT
	.align		4
        /*005c*/ 	.byte	0x03, 0x1b
        /*005e*/ 	.short	0x00ff


	//----- nvinfo : EIATTR_MERCURY_ISA_VERSION
	.align		4
        /*0060*/ 	.byte	0x03, 0x5f
        /*0062*/ 	.short	0x0101


	//----- nvinfo : EIATTR_VRC_CTA_INIT_COUNT
	.align		4
        /*0064*/ 	.byte	0x02, 0x4a
	.zero		1
	.zero		1


	//----- nvinfo : EIATTR_EXIT_INSTR_OFFSETS
	.align		4
        /*0068*/ 	.byte	0x04, 0x1c
        /*006a*/ 	.short	(.L_31 - .L_30)


	//   ....[0]....
.L_30:
        /*006c*/ 	.word	0x000000c0


	//   ....[1]....
        /*0070*/ 	.word	0x00000450


	//----- nvinfo : EIATTR_CBANK_PARAM_SIZE
	.align		4
.L_31:
        /*0074*/ 	.byte	0x03, 0x19
        /*0076*/ 	.short	0x001c


	//----- nvinfo : EIATTR_PARAM_CBANK
	.align		4
        /*0078*/ 	.byte	0x04, 0x0a
        /*007a*/ 	.short	(.L_33 - .L_32)
	.align		4
.L_32:
        /*007c*/ 	.word	index@(.nv.constant0._Z11kernel_cnotPfS_iii)
        /*0080*/ 	.short	0x0380
        /*0082*/ 	.short	0x001c


	//----- nvinfo : EIATTR_SW_WAR
	.align		4
.L_33:
        /*0084*/ 	.byte	0x04, 0x36
        /*0086*/ 	.short	(.L_35 - .L_34)
.L_34:
        /*0088*/ 	.word	0x00000008
.L_35:


//--------------------- .nv.info._Z13kernel_gate_2PfS_i7unitaryS0_i --------------------------
	.section	.nv.info._Z13kernel_gate_2PfS_i7unitaryS0_i,"",@"SHT_CUDA_INFO"
	.sectionflags	@""
	.align	4


	//----- nvinfo : EIATTR_CUDA_API_VERSION
	.align		4
        /*0000*/ 	.byte	0x04, 0x37
        /*0002*/ 	.short	(.L_37 - .L_36)
.L_36:
        /*0004*/ 	.word	0x00000082


	//----- nvinfo : EIATTR_KPARAM_INFO
	.align		4
.L_37:
        /*0008*/ 	.byte	0x04, 0x17
        /*000a*/ 	.short	(.L_39 - .L_38)
.L_38:
        /*000c*/ 	.word	0x00000000
        /*0010*/ 	.short	0x0005
        /*0012*/ 	.short	0x0034
        /*0014*/ 	.byte	0x00, 0xf0, 0x11, 0x00


	//----- nvinfo : EIATTR_KPARAM_INFO
	.align		4
.L_39:
        /*0018*/ 	.byte	0x04, 0x17
        /*001a*/ 	.short	(.L_41 - .L_40)
.L_40:
        /*001c*/ 	.word	0x00000000
        /*0020*/ 	.short	0x0004
        /*0022*/ 	.short	0x0024
        /*0024*/ 	.byte	0x00, 0xf0, 0x41, 0x00


	//----- nvinfo : EIATTR_KPARAM_INFO
	.align		4
.L_41:
        /*0028*/ 	.byte	0x04, 0x17
        /*002a*/ 	.short	(.L_43 - .L_42)
.L_42:
        /*002c*/ 	.word	0x00000000
        /*0030*/ 	.short	0x0003
        /*0032*/ 	.short	0x0014
        /*0034*/ 	.byte	0x00, 0xf0, 0x41, 0x00


	//----- nvinfo : EIATTR_KPARAM_INFO
	.align		4
.L_43:
        /*0038*/ 	.byte	0x04, 0x17
        /*003a*/ 	.short	(.L_45 - .L_44)
.L_44:
        /*003c*/ 	.word	0x00000000
        /*0040*/ 	.short	0x0002
        /*0042*/ 	.short	0x0010
        /*0044*/ 	.byte	0x00, 0xf0, 0x11, 0x00


	//----- nvinfo : EIATTR_KPARAM_INFO
	.align		4
.L_45:
        /*0048*/ 	.byte	0x04, 0x17
        /*004a*/ 	.short	(.L_47 - .L_46)
.L_46:
        /*004c*/ 	.word	0x00000000
        /*0050*/ 	.short	0x0001
        /*0052*/ 	.short	0x0008
        /*0054*/ 	.byte	0x00, 0xf5, 0x21, 0x00


	//----- nvinfo : EIATTR_KPARAM_INFO
	.align		4
.L_47:
        /*0058*/ 	.byte	0x04, 0x17
        /*005a*/ 	.short	(.L_49 - .L_48)
.L_48:
        /*005c*/ 	.word	0x00000000
        /*0060*/ 	.short	0x0000
        /*0062*/ 	.short	0x0000
        /*0064*/ 	.byte	0x00, 0xf5, 0x21, 0x00


	//----- nvinfo : EIATTR_SPARSE_MMA_MASK
	.align		4
.L_49:
        /*0068*/ 	.byte	0x03, 0x50
        /*006a*/ 	.short	0x0000


	//----- nvinfo : EIATTR_MAXREG_COUNT
	.align		4
        /*006c*/ 	.byte	0x03, 0x1b
        /*006e*/ 	.short	0x00ff


	//----- nvinfo : EIATTR_MERCURY_ISA_VERSION
	.align		4
        /*0070*/ 	.byte	0x03, 0x5f
        /*0072*/ 	.short	0x0101


	//----- nvinfo : EIATTR_VRC_CTA_INIT_COUNT
	.align		4
        /*0074*/ 	.byte	0x02, 0x4a
	.zero		1
	.zero		1


	//----- nvinfo : EIATTR_EXIT_INSTR_OFFSETS
	.align		4
        /*0078*/ 	.byte	0x04, 0x1c
        /*007a*/ 	.short	(.L_51 - .L_50)


	//   ....[0]....
.L_50:
        /*007c*/ 	.word	0x000000c0


	//   ....[1]....
        /*0080*/ 	.word	0x00000450


	//----- nvinfo : EIATTR_CBANK_PARAM_SIZE
	.align		4
.L_51:
        /*0084*/ 	.byte	0x03, 0x19
        /*0086*/ 	.short	0x0038


	//----- nvinfo : EIATTR_PARAM_CBANK
	.align		4
        /*0088*/ 	.byte	0x04, 0x0a
        /*008a*/ 	.short	(.L_53 - .L_52)
	.align		4
.L_52:
        /*008c*/ 	.word	index@(.nv.constant0._Z13kernel_gate_2PfS_i7unitaryS0_i)
        /*0090*/ 	.short	0x0380
        /*0092*/ 	.short	0x0038


	//----- nvinfo : EIATTR_SW_WAR
	.align		4
.L_53:
        /*0094*/ 	.byte	0x04, 0x36
        /*0096*/ 	.short	(.L_55 - .L_54)
.L_54:
        /*0098*/ 	.word	0x00000008
.L_55:


//--------------------- .nv.info._Z17init_state_vectorPfS_i --------------------------
	.section	.nv.info._Z17init_state_vectorPfS_i,"",@"SHT_CUDA_INFO"
	.sectionflags	@""
	.align	4


	//----- nvinfo : EIATTR_CUDA_API_VERSION
	.align		4
        /*0000*/ 	.byte	0x04, 0x37
        /*0002*/ 	.short	(.L_57 - .L_56)
.L_56:
        /*0004*/ 	.word	0x00000082


	//----- nvinfo : EIATTR_KPARAM_INFO
	.align		4
.L_57:
        /*0008*/ 	.byte	0x04, 0x17
        /*000a*/ 	.short	(.L_59 - .L_58)
.L_58:
        /*000c*/ 	.word	0x00000000
        /*0010*/ 	.short	0x0002
        /*0012*/ 	.short	0x0010
        /*0014*/ 	.byte	0x00, 0xf0, 0x11, 0x00


	//----- nvinfo : EIATTR_KPARAM_INFO
	.align		4
.L_59:
        /*0018*/ 	.byte	0x04, 0x17
        /*001a*/ 	.short	(.L_61 - .L_60)
.L_60:
        /*001c*/ 	.word	0x00000000
        /*0020*/ 	.short	0x0001
        /*0022*/ 	.short	0x0008
        /*0024*/ 	.byte	0x00, 0xf5, 0x21, 0x00


	//----- nvinfo : EIATTR_KPARAM_INFO
	.align		4
.L_61:
        /*0028*/ 	.byte	0x04, 0x17
        /*002a*/ 	.short	(.L_63 - .L_62)
.L_62:
        /*002c*/ 	.word	0x00000000
        /*0030*/ 	.short	0x0000
        /*0032*/ 	.short	0x0000
        /*0034*/ 	.byte	0x00, 0xf5, 0x21, 0x00


	//----- nvinfo : EIATTR_SPARSE_MMA_MASK
	.align		4
.L_63:
        /*0038*/ 	.byte	0x03, 0x50
        /*003a*/ 	.short	0x0000


	//----- nvinfo : EIATTR_MAXREG_COUNT
	.align		4
        /*003c*/ 	.byte	0x03, 0x1b
        /*003e*/ 	.short	0x00ff


	//----- nvinfo : EIATTR_MERCURY_ISA_VERSION
	.align		4
        /*0040*/ 	.byte	0x03, 0x5f
        /*0042*/ 	.short	0x0101


	//----- nvinfo : EIATTR_VRC_CTA_INIT_COUNT
	.align		4
        /*0044*/ 	.byte	0x02, 0x4a
	.zero		1
	.zero		1


	//----- nvinfo : EIATTR_EXIT_INSTR_OFFSETS
	.align		4
        /*0048*/ 	.byte	0x04, 0x1c
        /*004a*/ 	.short	(.L_65 - .L_64)


	//   ....[0]....
.L_64:
        /*004c*/ 	.word	0x000000b0


	//   ....[1]....
        /*0050*/ 	.word	0x00000180


	//----- nvinfo : EIATTR_CBANK_PARAM_SIZE
	.align		4
.L_65:
        /*0054*/ 	.byte	0x03, 0x19
        /*0056*/ 	.short	0x0014


	//----- nvinfo : EIATTR_PARAM_CBANK
	.align		4
        /*0058*/ 	.byte	0x04, 0x0a
        /*005a*/ 	.short	(.L_67 - .L_66)
	.align		4
.L_66:
        /*005c*/ 	.word	index@(.nv.constant0._Z17init_state_vectorPfS_i)
        /*0060*/ 	.short	0x0380
        /*0062*/ 	.short	0x0014


	//----- nvinfo : EIATTR_SW_WAR
	.align		4
.L_67:
        /*0064*/ 	.byte	0x04, 0x36
        /*0066*/ 	.short	(.L_69 - .L_68)
.L_68:
        /*0068*/ 	.word	0x00000008
.L_69:


//--------------------- .nv.callgraph             --------------------------
	.section	.nv.callgraph,"",@"SHT_CUDA_CALLGRAPH"
	.align	4
	.sectionentsize	8
	.align		4
        /*0000*/ 	.word	0x00000000
	.align		4
        /*0004*/ 	.word	0xffffffff
	.align		4
        /*0008*/ 	.word	0x00000000
	.align		4
        /*000c*/ 	.word	0xfffffffe
	.align		4
        /*0010*/ 	.word	0x00000000
	.align		4
        /*0014*/ 	.word	0xfffffffd
	.align		4
        /*0018*/ 	.word	0x00000000
	.align		4
        /*001c*/ 	.word	0xfffffffc


//--------------------- .text._Z11kernel_cnotPfS_iii --------------------------
	.section	.text._Z11kernel_cnotPfS_iii,"ax",@progbits
	.align	128
        .global         _Z11kernel_cnotPfS_iii
        .type           _Z11kernel_cnotPfS_iii,@function
        .size           _Z11kernel_cnotPfS_iii,(.L_x_3 - _Z11kernel_cnotPfS_iii)
        .other          _Z11kernel_cnotPfS_iii,@"STO_CUDA_ENTRY STV_DEFAULT"
_Z11kernel_cnotPfS_iii:
.text._Z11kernel_cnotPfS_iii:
[----:B------:R-:W-:Y:S01]  /*0000*/  LDC R1, c[0x0][0x37c] ;  /* 0x0000df00ff017b82 */ /* 0x000fe20000000800 */
[----:B------:R-:W0:Y:S07]  /*0010*/  S2R R3, SR_TID.X ;  /* 0x0000000000037919 */ /* 0x000e2e0000002100 */
[----:B------:R-:W0:Y:S01]  /*0020*/  S2UR UR5, SR_CTAID.X ;  /* 0x00000000000579c3 */ /* 0x000e220000002500 */
[----:B------:R-:W1:Y:S07]  /*0030*/  LDCU UR4, c[0x0][0x390] ;  /* 0x00007200ff0477ac */ /* 0x000e6e0008000800 */
[----:B------:R-:W0:Y:S01]  /*0040*/  LDC R0, c[0x0][0x360] ;  /* 0x0000d800ff007b82 */ /* 0x000e220000000800 */
[----:B-1----:R-:W-:Y:S01]  /*0050*/  UIADD3 UR4, UPT, UPT, UR4, -0x2, URZ ;  /* 0xfffffffe04047890 */ /* 0x002fe2000fffe0ff */
[----:B0-----:R-:W-:-:S05]  /*0060*/  IMAD R0, R0, UR5, R3 ;  /* 0x0000000500007c24 */ /* 0x001fca000f8e0203 */
[----:B------:R-:W-:-:S04]  /*0070*/  SHF.R.S32.HI R3, RZ, 0x1f, R0 ;  /* 0x0000001fff037819 */ /* 0x000fc80000011400 */
[--C-:B------:R-:W-:Y:S02]  /*0080*/  SHF.R.U64 R2, R0, UR4, R3.reuse ;  /* 0x0000000400027c19 */ /* 0x100fe40008001203 */
[----:B------:R-:W-:Y:S02]  /*0090*/  SHF.R.U32.HI R4, RZ, UR4, R3 ;  /* 0x00000004ff047c19 */ /* 0x000fe40008011603 */
[----:B------:R-:W-:-:S04]  /*00a0*/  ISETP.NE.U32.AND P0, PT, R2, RZ, PT ;  /* 0x000000ff0200720c */ /* 0x000fc80003f05070 */
[----:B------:R-:W-:-:S13]  /*00b0*/  ISETP.NE.AND.EX P0, PT, R4, RZ, PT, P0 ;  /* 0x000000ff0400720c */ /* 0x000fda0003f05300 */
[----:B------:R-:W-:Y:S05]  /*00c0*/  @P0 EXIT ;  /* 0x000000000000094d */ /* 0x000fea0003800000 */
[----:B------:R-:W0:Y:S01]  /*00d0*/  LDCU UR11, c[0x0][0x394] ;  /* 0x00007280ff0b77ac */ /* 0x000e220008000800 */
[----:B------:R-:W-:Y:S01]  /*00e0*/  IMAD.MOV.U32 R8, RZ, RZ, 0x1 ;  /* 0x00000001ff087424 */ /* 0x000fe200078e00ff */
[----:B------:R-:W1:Y:S01]  /*00f0*/  LDCU UR12, c[0x0][0x398] ;  /* 0x00007300ff0c77ac */ /* 0x000e620008000800 */
[----:B------:R-:W-:Y:S01]  /*0100*/  UMOV UR5, 0xffffffff ;  /* 0xffffffff00057882 */ /* 0x000fe20000000000 */
[----:B------:R-:W2:Y:S02]  /*0110*/  LDCU.128 UR16, c[0x0][0x380] ;  /* 0x00007000ff1077ac */ /* 0x000ea40008000c00 */
[----:B0-----:R-:W-:Y:S01]  /*0120*/  SHF.L.U64.HI R2, R8, UR11, RZ ;  /* 0x0000000b08027c19 */ /* 0x001fe200080102ff */
[----:B-1----:R-:W-:Y:S02]  /*0130*/  UISETP.LT.AND UP1, UPT, UR11, UR12, UPT ;  /* 0x0000000c0b00728c */ /* 0x002fe4000bf21270 */
[----:B------:R-:W-:Y:S02]  /*0140*/  UISETP.LT.AND UP0, UPT, UR11, UR12, UPT ;  /* 0x0000000c0b00728c */ /* 0x000fe4000bf01270 */
[----:B------:R-:W-:-:S02]  /*0150*/  USEL UR4, UR11, UR12, !UP1 ;  /* 0x0000000c0b047287 */ /* 0x000fc4000c800000 */
[----:B------:R-:W-:Y:S02]  /*0160*/  USEL UR6, UR11, UR12, UP0 ;  /* 0x0000000c0b067287 */ /* 0x000fe40008000000 */
[----:B------:R-:W-:Y:S02]  /*0170*/  UIADD3 UR7, UPT, UPT, UR4, -0x1, URZ ;  /* 0xffffffff04077890 */ /* 0x000fe4000fffe0ff */
[----:B------:R-:W-:Y:S02]  /*0180*/  USHF.L.U64.HI UR8, UR5, UR6, 0xffffffff ;  /* 0xffffffff05087499 */ /* 0x000fe40008010206 */
[----:B------:R-:W-:Y:S02]  /*0190*/  USHF.L.U64.HI UR10, UR5, UR7, 0xffffffff ;  /* 0xffffffff050a7499 */ /* 0x000fe40008010207 */
[----:B------:R-:W-:Y:S02]  /*01a0*/  USHF.L.U32 UR9, UR5, UR7, URZ ;  /* 0x0000000705097299 */ /* 0x000fe400080006ff */
[----:B------:R-:W-:Y:S01]  /*01b0*/  UIADD3 UR4, UPT, UPT, UR4, 0x1, URZ ;  /* 0x0000000104047890 */ /* 0x000fe2000fffe0ff */
[----:B------:R-:W-:Y:S01]  /*01c0*/  LOP3.LUT R5, R2, UR8, R3, 0xf2, !PT ;  /* 0x0000000802057c12 */ /* 0x000fe2000f8ef203 */
[----:B------:R-:W-:Y:S01]  /*01d0*/  UIADD3 UR8, UPT, UPT, UR6, 0x1, URZ ;  /* 0x0000000106087890 */ /* 0x000fe2000fffe0ff */
[----:B------:R-:W-:Y:S01]  /*01e0*/  LOP3.LUT R7, R3, UR10, RZ, 0x30, !PT ;  /* 0x0000000a03077c12 */ /* 0x000fe2000f8e30ff */
[----:B------:R-:W-:Y:S01]  /*01f0*/  USHF.L.U32 UR5, UR5, UR6, URZ ;  /* 0x0000000605057299 */ /* 0x000fe200080006ff */
[----:B------:R-:W-:-:S02]  /*0200*/  LOP3.LUT R4, R0, UR9, RZ, 0x30, !PT ;  /* 0x0000000900047c12 */ /* 0x000fc4000f8e30ff */
[----:B------:R-:W-:Y:S02]  /*0210*/  SHF.R.S32.HI R2, RZ, UR7, R0 ;  /* 0x00000007ff027c19 */ /* 0x000fe40008011400 */
[--C-:B------:R-:W-:Y:S02]  /*0220*/  SHF.R.U64 R4, R4, UR6, R7.reuse ;  /* 0x0000000604047c19 */ /* 0x100fe40008001207 */
[----:B------:R-:W-:Y:S02]  /*0230*/  SHF.R.U32.HI R7, RZ, UR6, R7 ;  /* 0x00000006ff077c19 */ /* 0x000fe40008011607 */
[----:B------:R-:W-:Y:S02]  /*0240*/  SHF.L.U32 R3, R8, UR11, RZ ;  /* 0x0000000b08037c19 */ /* 0x000fe400080006ff */
[----:B------:R-:W-:Y:S02]  /*0250*/  SHF.L.U32 R2, R2, UR4, RZ ;  /* 0x0000000402027c19 */ /* 0x000fe400080006ff */
[----:B------:R-:W-:-:S02]  /*0260*/  SHF.L.U64.HI R6, R4, UR8, R7 ;  /* 0x0000000804067c19 */ /* 0x000fc40008010207 */
[----:B------:R-:W-:Y:S01]  /*0270*/  LOP3.LUT R3, R3, UR5, R0, 0xf2, !PT ;  /* 0x0000000503037c12 */ /* 0x000fe2000f8ef200 */
[----:B------:R-:W0:Y:S01]  /*0280*/  LDCU.64 UR4, c[0x0][0x358] ;  /* 0x00006b00ff0477ac */ /* 0x000e220008000a00 */
[----:B------:R-:W-:Y:S02]  /*0290*/  SHF.L.U32 R4, R4, UR8, RZ ;  /* 0x0000000804047c19 */ /* 0x000fe400080006ff */
[--C-:B------:R-:W-:Y:S02]  /*02a0*/  SHF.R.S32.HI R0, RZ, 0x1f, R2.reuse ;  /* 0x0000001fff007819 */ /* 0x100fe40000011402 */
[----:B------:R-:W-:Y:S02]  /*02b0*/  LOP3.LUT R4, R4, R3, R2, 0xfe, !PT ;  /* 0x0000000304047212 */ /* 0x000fe400078efe02 */
[----:B------:R-:W-:Y:S02]  /*02c0*/  LOP3.LUT R3, R6, R5, R0, 0xfe, !PT ;  /* 0x0000000506037212 */ /* 0x000fe400078efe00 */
[----:B------:R-:W-:-:S02]  /*02d0*/  SHF.L.U32 R5, R8, UR12, RZ ;  /* 0x0000000c08057c19 */ /* 0x000fc400080006ff */
[----:B------:R-:W-:Y:S01]  /*02e0*/  SHF.L.U64.HI R2, R8, UR12, RZ ;  /* 0x0000000c08027c19 */ /* 0x000fe200080102ff */
[C---:B------:R-:W-:Y:S01]  /*02f0*/  IMAD.SHL.U32 R8, R4.reuse, 0x4, RZ ;  /* 0x0000000404087824 */ /* 0x040fe200078e00ff */
[C---:B------:R-:W-:Y:S02]  /*0300*/  LOP3.LUT R5, R4.reuse, R5, RZ, 0xfc, !PT ;  /* 0x0000000504057212 */ /* 0x040fe400078efcff */
[----:B------:R-:W-:Y:S02]  /*0310*/  SHF.L.U64.HI R0, R4, 0x2, R3 ;  /* 0x0000000204007819 */ /* 0x000fe40000010203 */
[----:B------:R-:W-:Y:S01]  /*0320*/  LOP3.LUT R2, R3, R2, RZ, 0xfc, !PT ;  /* 0x0000000203027212 */ /* 0x000fe200078efcff */
[C---:B------:R-:W-:Y:S01]  /*0330*/  IMAD.SHL.U32 R4, R5.reuse, 0x4, RZ ;  /* 0x0000000405047824 */ /* 0x040fe200078e00ff */
[----:B--2---:R-:W-:Y:S02]  /*0340*/  IADD3 R6, P2, PT, R8, UR16, RZ ;  /* 0x0000001008067c10 */ /* 0x004fe4000ff5e0ff */
[----:B------:R-:W-:-:S02]  /*0350*/  SHF.L.U64.HI R5, R5, 0x2, R2 ;  /* 0x0000000205057819 */ /* 0x000fc40000010202 */
[C---:B------:R-:W-:Y:S02]  /*0360*/  IADD3 R2, P0, PT, R4.reuse, UR16, RZ ;  /* 0x0000001004027c10 */ /* 0x040fe4000ff1e0ff */
[----:B------:R-:W-:Y:S02]  /*0370*/  IADD3 R4, P1, PT, R4, UR18, RZ ;  /* 0x0000001204047c10 */ /* 0x000fe4000ff3e0ff */
[----:B------:R-:W-:Y:S02]  /*0380*/  IADD3 R8, P3, PT, R8, UR18, RZ ;  /* 0x0000001208087c10 */ /* 0x000fe4000ff7e0ff */
[C---:B------:R-:W-:Y:S02]  /*0390*/  IADD3.X R3, PT, PT, R5.reuse, UR17, RZ, P0, !PT ;  /* 0x0000001105037c10 */ /* 0x040fe400087fe4ff */
[C---:B------:R-:W-:Y:S02]  /*03a0*/  IADD3.X R7, PT, PT, R0.reuse, UR17, RZ, P2, !PT ;  /* 0x0000001100077c10 */ /* 0x040fe400097fe4ff */
[----:B------:R-:W-:Y:S01]  /*03b0*/  IADD3.X R5, PT, PT, R5, UR19, RZ, P1, !PT ;  /* 0x0000001305057c10 */ /* 0x000fe20008ffe4ff */
[----:B0-----:R-:W2:Y:S01]  /*03c0*/  LDG.E R11, desc[UR4][R2.64] ;  /* 0x00000004020b7981 */ /* 0x001ea2000c1e1900 */
[----:B------:R-:W-:-:S03]  /*03d0*/  IADD3.X R9, PT, PT, R0, UR19, RZ, P3, !PT ;  /* 0x0000001300097c10 */ /* 0x000fc60009ffe4ff */
[----:B------:R-:W3:Y:S04]  /*03e0*/  LDG.E R15, desc[UR4][R6.64] ;  /* 0x00000004060f7981 */ /* 0x000ee8000c1e1900 */
[----:B------:R-:W4:Y:S04]  /*03f0*/  LDG.E R13, desc[UR4][R4.64] ;  /* 0x00000004040d7981 */ /* 0x000f28000c1e1900 */
[----:B------:R-:W5:Y:S04]  /*0400*/  LDG.E R17, desc[UR4][R8.64] ;  /* 0x0000000408117981 */ /* 0x000f68000c1e1900 */
[----:B--2---:R-:W-:Y:S04]  /*0410*/  STG.E desc[UR4][R6.64], R11 ;  /* 0x0000000b06007986 */ /* 0x004fe8000c101904 */
[----:B---3--:R-:W-:Y:S04]  /*0420*/  STG.E desc[UR4][R2.64], R15 ;  /* 0x0000000f02007986 */ /* 0x008fe8000c101904 */
[----:B----4-:R-:W-:Y:S04]  /*0430*/  STG.E desc[UR4][R8.64], R13 ;  /* 0x0000000d08007986 */ /* 0x010fe8000c101904 */
[----:B-----5:R-:W-:Y:S01]  /*0440*/  STG.E desc[UR4][R4.64], R17 ;  /* 0x0000001104007986 */ /* 0x020fe2000c101904 */
[----:B------:R-:W-:Y:S05]  /*0450*/  EXIT ;  /* 0x000000000000794d */ /* 0x000fea0003800000 */
.L_x_0:
[----:B------:R-:W-:-:S00]  /*0460*/  BRA `(.L_x_0) ;  /* 0xfffffffc00fc7947 */ /* 0x000fc0000383ffff */
[----:B------:R-:W-:-:S00]  /*0470*/  NOP ;  /* 0x0000000000007918 */ /* 0x000fc00000000000 */
        /* <DEDUP_REMOVED lines=8> */
.L_x_3:


//--------------------- .text._Z13kernel_gate_2PfS_i7unitaryS0_i --------------------------
	.section	.text._Z13kernel_gate_2PfS_i7unitaryS0_i,"ax",@progbits
	.align	128
        .global         _Z13kernel_gate_2PfS_i7unitaryS0_i
        .type           _Z13kernel_gate_2PfS_i7unitaryS0_i,@function
        .size           _Z13kernel_gate_2PfS_i7unitaryS0_i,(.L_x_4 - _Z13kernel_gate_2PfS_i7unitaryS0_i)
        .other          _Z13kernel_gate_2PfS_i7unitaryS0_i,@"STO_CUDA_ENTRY STV_DEFAULT"
_Z13kernel_gate_2PfS_i7unitaryS0_i:
.text._Z13kernel_gate_2PfS_i7unitaryS0_i:
        /* <DEDUP_REMOVED lines=13> */
[----:B------:R-:W0:Y:S01]  /*00d0*/  LDCU.64 UR10, c[0x0][0x3b0] ;  /* 0x00007600ff0a77ac */ /* 0x000e220008000a00 */
[----:B------:R-:W1:Y:S01]  /*00e0*/  LDCU.128 UR12, c[0x0][0x380] ;  /* 0x00007000ff0c77ac */ /* 0x000e620008000c00 */
[----:B------:R-:W-:Y:S01]  /*00f0*/  UMOV UR4, 0xffffffff ;  /* 0xffffffff00047882 */ /* 0x000fe20000000000 */
[----:B------:R-:W2:Y:S01]  /*0100*/  LDCU.64 UR6, c[0x0][0x358] ;  /* 0x00006b00ff0677ac */ /* 0x000ea20008000a00 */
[----:B0-----:R-:W-:Y:S02]  /*0110*/  UIADD3 UR5, UPT, UPT, UR11, 0x1, URZ ;  /* 0x000000010b057890 */ /* 0x001fe4000fffe0ff */
[----:B------:R-:W-:Y:S01]  /*0120*/  SHF.R.S32.HI R2, RZ, UR11, R0 ;  /* 0x0000000bff027c19 */ /* 0x000fe20008011400 */
[----:B------:R-:W-:Y:S02]  /*0130*/  USHF.L.U32 UR8, UR4, UR11, URZ ;  /* 0x0000000b04087299 */ /* 0x000fe400080006ff */
[----:B------:R-:W-:Y:S01]  /*0140*/  USHF.L.U64.HI UR4, UR4, UR11, 0xffffffff ;  /* 0xffffffff04047499 */ /* 0x000fe2000801020b */
[----:B------:R-:W-:Y:S01]  /*0150*/  SHF.L.U32 R3, R2, UR5, RZ ;  /* 0x0000000502037c19 */ /* 0x000fe200080006ff */
[----:B------:R-:W-:-:S03]  /*0160*/  UMOV UR5, 0x1 ;  /* 0x0000000100057882 */ /* 0x000fc60000000000 */
[----:B------:R-:W-:Y:S02]  /*0170*/  SHF.R.S32.HI R2, RZ, 0x1f, R3 ;  /* 0x0000001fff027819 */ /* 0x000fe40000011403 */
[----:B------:R-:W-:Y:S01]  /*0180*/  LOP3.LUT R0, R3, UR8, R0, 0xf2, !PT ;  /* 0x0000000803007c12 */ /* 0x000fe2000f8ef200 */
[----:B------:R-:W-:Y:S01]  /*0190*/  USHF.L.U32 UR8, UR5, UR11, URZ ;  /* 0x0000000b05087299 */ /* 0x000fe200080006ff */
[----:B------:R-:W-:Y:S01]  /*01a0*/  LOP3.LUT R3, R2, UR4, R5, 0xf2, !PT ;  /* 0x0000000402037c12 */ /* 0x000fe2000f8ef205 */
[----:B------:R-:W-:Y:S02]  /*01b0*/  USHF.L.U64.HI UR4, UR5, UR11, URZ ;  /* 0x0000000b05047299 */ /* 0x000fe400080102ff */
[C---:B------:R-:W-:Y:S02]  /*01c0*/  IMAD.SHL.U32 R2, R0.reuse, 0x4, RZ ;  /* 0x0000000400027824 */ /* 0x040fe400078e00ff */
[C---:B------:R-:W-:Y:S02]  /*01d0*/  LOP3.LUT R5, R0.reuse, UR8, RZ, 0xfc, !PT ;  /* 0x0000000800057c12 */ /* 0x040fe4000f8efcff */
[----:B------:R-:W-:-:S02]  /*01e0*/  SHF.L.U64.HI R0, R0, 0x2, R3 ;  /* 0x0000000200007819 */ /* 0x000fc40000010203 */
[C---:B-1----:R-:W-:Y:S01]  /*01f0*/  IADD3 R6, P1, PT, R2.reuse, UR14, RZ ;  /* 0x0000000e02067c10 */ /* 0x042fe2000ff3e0ff */
[----:B------:R-:W-:Y:S01]  /*0200*/  IMAD.SHL.U32 R4, R5, 0x4, RZ ;  /* 0x0000000405047824 */ /* 0x000fe200078e00ff */
[----:B------:R-:W-:Y:S01]  /*0210*/  LOP3.LUT R8, R3, UR4, RZ, 0xfc, !PT ;  /* 0x0000000403087c12 */ /* 0x000fe2000f8efcff */
[----:B------:R-:W0:Y:S01]  /*0220*/  LDCU UR4, c[0x0][0x394] ;  /* 0x00007280ff0477ac */ /* 0x000e220008000800 */
[----:B------:R-:W-:Y:S02]  /*0230*/  IADD3 R2, P0, PT, R2, UR12, RZ ;  /* 0x0000000c02027c10 */ /* 0x000fe4000ff1e0ff */
[----:B------:R-:W-:Y:S01]  /*0240*/  IADD3.X R7, PT, PT, R0, UR15, RZ, P1, !PT ;  /* 0x0000000f00077c10 */ /* 0x000fe20008ffe4ff */
[----:B------:R-:W1:Y:S01]  /*0250*/  LDCU.64 UR8, c[0x0][0x398] ;  /* 0x00007300ff0877ac */ /* 0x000e620008000a00 */
[----:B------:R-:W-:Y:S02]  /*0260*/  SHF.L.U64.HI R5, R5, 0x2, R8 ;  /* 0x0000000205057819 */ /* 0x000fe40000010208 */
[----:B------:R-:W-:Y:S01]  /*0270*/  IADD3 R8, P1, PT, R4, UR12, RZ ;  /* 0x0000000c04087c10 */ /* 0x000fe2000ff3e0ff */
[----:B--2---:R-:W2:Y:S01]  /*0280*/  LDG.E R10, desc[UR6][R6.64] ;  /* 0x00000006060a7981 */ /* 0x004ea2000c1e1900 */
[----:B------:R-:W-:-:S02]  /*0290*/  IADD3.X R3, PT, PT, R0, UR13, RZ, P0, !PT ;  /* 0x0000000d00037c10 */ /* 0x000fc400087fe4ff */
[----:B------:R-:W-:Y:S02]  /*02a0*/  IADD3 R4, P0, PT, R4, UR14, RZ ;  /* 0x0000000e04047c10 */ /* 0x000fe4000ff1e0ff */
[C---:B------:R-:W-:Y:S01]  /*02b0*/  IADD3.X R9, PT, PT, R5.reuse, UR13, RZ, P1, !PT ;  /* 0x0000000d05097c10 */ /* 0x040fe20008ffe4ff */
[----:B------:R-:W3:Y:S01]  /*02c0*/  LDG.E R0, desc[UR6][R2.64] ;  /* 0x0000000602007981 */ /* 0x000ee2000c1e1900 */
[----:B------:R-:W-:Y:S01]  /*02d0*/  IADD3.X R5, PT, PT, R5, UR15, RZ, P0, !PT ;  /* 0x0000000f05057c10 */ /* 0x000fe200087fe4ff */
[----:B------:R-:W2:Y:S02]  /*02e0*/  LDCU.128 UR12, c[0x0][0x3a0] ;  /* 0x00007400ff0c77ac */ /* 0x000ea40008000c00 */
[----:B------:R-:W4:Y:S04]  /*02f0*/  LDG.E R12, desc[UR6][R8.64] ;  /* 0x00000006080c7981 */ /* 0x000f28000c1e1900 */
[----:B------:R-:W5:Y:S01]  /*0300*/  LDG.E R14, desc[UR6][R4.64] ;  /* 0x00000006040e7981 */ /* 0x000f62000c1e1900 */
[C---:B--2---:R-:W-:Y:S01]  /*0310*/  FMUL R11, R10.reuse, UR13 ;  /* 0x0000000d0a0b7c20 */ /* 0x044fe20008400000 */
[C---:B------:R-:W-:Y:S01]  /*0320*/  FMUL R15, R10.reuse, UR15 ;  /* 0x0000000f0a0f7c20 */ /* 0x040fe20008400000 */
[C---:B0-----:R-:W-:Y:S01]  /*0330*/  FMUL R13, R10.reuse, UR4 ;  /* 0x000000040a0d7c20 */ /* 0x041fe20008400000 */
[----:B-1----:R-:W-:Y:S01]  /*0340*/  FMUL R17, R10, UR9 ;  /* 0x000000090a117c20 */ /* 0x002fe20008400000 */
[C---:B---3--:R-:W-:Y:S01]  /*0350*/  FFMA R11, R0.reuse, UR4, -R11 ;  /* 0x00000004000b7c23 */ /* 0x048fe2000800080b */
[C---:B------:R-:W-:Y:S01]  /*0360*/  FFMA R15, R0.reuse, UR9, -R15 ;  /* 0x00000009000f7c23 */ /* 0x040fe2000800080f */
[C---:B------:R-:W-:Y:S01]  /*0370*/  FFMA R13, R0.reuse, UR13, R13 ;  /* 0x0000000d000d7c23 */ /* 0x040fe2000800000d */
[----:B------:R-:W-:Y:S01]  /*0380*/  FFMA R17, R0, UR15, R17 ;  /* 0x0000000f00117c23 */ /* 0x000fe20008000011 */
[C---:B----4-:R-:W-:Y:S01]  /*0390*/  FFMA R11, R12.reuse, UR8, R11 ;  /* 0x000000080c0b7c23 */ /* 0x050fe2000800000b */
[C---:B------:R-:W-:Y:S01]  /*03a0*/  FFMA R15, R12.reuse, UR12, R15 ;  /* 0x0000000c0c0f7c23 */ /* 0x040fe2000800000f */
[C---:B------:R-:W-:Y:S01]  /*03b0*/  FFMA R13, R12.reuse, UR14, R13 ;  /* 0x0000000e0c0d7c23 */ /* 0x040fe2000800000d */
[----:B------:R-:W-:Y:S01]  /*03c0*/  FFMA R17, R12, UR10, R17 ;  /* 0x0000000a0c117c23 */ /* 0x000fe20008000011 */
[C---:B-----5:R-:W-:Y:S01]  /*03d0*/  FFMA R11, -R14.reuse, UR14, R11 ;  /* 0x0000000e0e0b7c23 */ /* 0x060fe2000800010b */
[C---:B------:R-:W-:Y:S01]  /*03e0*/  FFMA R15, -R14.reuse, UR10, R15 ;  /* 0x0000000a0e0f7c23 */ /* 0x040fe2000800010f */
[C---:B------:R-:W-:Y:S01]  /*03f0*/  FFMA R13, R14.reuse, UR8, R13 ;  /* 0x000000080e0d7c23 */ /* 0x040fe2000800000d */
[----:B------:R-:W-:-:S02]  /*0400*/  FFMA R17, R14, UR12, R17 ;  /* 0x0000000c0e117c23 */ /* 0x000fc40008000011 */
[----:B------:R-:W-:Y:S04]  /*0410*/  STG.E desc[UR6][R2.64], R11 ;  /* 0x0000000b02007986 */ /* 0x000fe8000c101906 */
[----:B------:R-:W-:Y:S04]  /*0420*/  STG.E desc[UR6][R8.64], R15 ;  /* 0x0000000f08007986 */ /* 0x000fe8000c101906 */
[----:B------:R-:W-:Y:S04]  /*0430*/  STG.E desc[UR6][R6.64], R13 ;  /* 0x0000000d06007986 */ /* 0x000fe8000c101906 */
[----:B------:R-:W-:Y:S01]  /*0440*/  STG.E desc[UR6][R4.64], R17 ;  /* 0x0000001104007986 */ /* 0x000fe2000c101906 */
[----:B------:R-:W-:Y:S05]  /*0450*/  EXIT ;  /* 0x000000000000794d */ /* 0x000fea0003800000 */
.L_x_1:
        /* <DEDUP_REMOVED lines=10> */
.L_x_4:


//--------------------- .text._Z17init_state_vectorPfS_i --------------------------
	.section	.text._Z17init_state_vectorPfS_i,"ax",@progbits
	.align	128
        .global         _Z17init_state_vectorPfS_i
        .type           _Z17init_state_vectorPfS_i,@function
        .size           _Z17init_state_vectorPfS_i,(.L_x_5 - _Z17init_state_vectorPfS_i)
        .other          _Z17init_state_vectorPfS_i,@"STO_CUDA_ENTRY STV_DEFAULT"
_Z17init_state_vectorPfS_i:
.text._Z17init_state_vectorPfS_i:
[----:B------:R-:W-:Y:S01]  /*0000*/  LDC R1, c[0x0][0x37c] ;  /* 0x0000df00ff017b82 */ /* 0x000fe20000000800 */
[----:B------:R-:W0:Y:S07]  /*0010*/  S2R R3, SR_TID.X ;  /* 0x0000000000037919 */ /* 0x000e2e0000002100 */
[----:B------:R-:W0:Y:S01]  /*0020*/  S2UR UR4, SR_CTAID.X ;  /* 0x00000000000479c3 */ /* 0x000e220000002500 */
[----:B------:R-:W1:Y:S07]  /*0030*/  LDCU UR5, c[0x0][0x390] ;  /* 0x00007200ff0577ac */ /* 0x000e6e0008000800 */
[----:B------:R-:W0:Y:S02]  /*0040*/  LDC R0, c[0x0][0x360] ;  /* 0x0000d800ff007b82 */ /* 0x000e240000000800 */
[----:B0-----:R-:W-:-:S05]  /*0050*/  IMAD R0, R0, UR4, R3 ;  /* 0x0000000400007c24 */ /* 0x001fca000f8e0203 */
[----:B------:R-:W-:-:S04]  /*0060*/  SHF.R.S32.HI R3, RZ, 0x1f, R0 ;  /* 0x0000001fff037819 */ /* 0x000fc80000011400 */
[--C-:B-1----:R-:W-:Y:S02]  /*0070*/  SHF.R.U64 R2, R0, UR5, R3.reuse ;  /* 0x0000000500027c19 */ /* 0x102fe40008001203 */
[----:B------:R-:W-:Y:S02]  /*0080*/  SHF.R.U32.HI R4, RZ, UR5, R3 ;  /* 0x00000005ff047c19 */ /* 0x000fe40008011603 */
[----:B------:R-:W-:-:S04]  /*0090*/  ISETP.NE.U32.AND P0, PT, R2, RZ, PT ;  /* 0x000000ff0200720c */ /* 0x000fc80003f05070 */
[----:B------:R-:W-:-:S13]  /*00a0*/  ISETP.NE.AND.EX P0, PT, R4, RZ, PT, P0 ;  /* 0x000000ff0400720c */ /* 0x000fda0003f05300 */
[----:B------:R-:W-:Y:S05]  /*00b0*/  @P0 EXIT ;  /* 0x000000000000094d */ /* 0x000fea0003800000 */
[----:B------:R-:W0:Y:S01]  /*00c0*/  LDCU.128 UR8, c[0x0][0x380] ;  /* 0x00007000ff0877ac */ /* 0x000e220008000c00 */
[C---:B------:R-:W-:Y:S01]  /*00d0*/  IMAD.SHL.U32 R4, R0.reuse, 0x4, RZ ;  /* 0x0000000400047824 */ /* 0x040fe200078e00ff */
[C---:B------:R-:W-:Y:S01]  /*00e0*/  SHF.L.U64.HI R5, R0.reuse, 0x2, R3 ;  /* 0x0000000200057819 */ /* 0x040fe20000010203 */
[----:B------:R-:W1:Y:S01]  /*00f0*/  LDCU.64 UR4, c[0x0][0x358] ;  /* 0x00006b00ff0477ac */ /* 0x000e620008000a00 */
[----:B------:R-:W-:-:S04]  /*0100*/  ISETP.NE.AND P0, PT, R0, RZ, PT ;  /* 0x000000ff0000720c */ /* 0x000fc80003f05270 */
[----:B------:R-:W-:Y:S02]  /*0110*/  FSEL R7, RZ, 1, P0 ;  /* 0x3f800000ff077808 */ /* 0x000fe40000000000 */
[C---:B0-----:R-:W-:Y:S02]  /*0120*/  IADD3 R2, P1, PT, R4.reuse, UR8, RZ ;  /* 0x0000000804027c10 */ /* 0x041fe4000ff3e0ff */
[----:B------:R-:W-:Y:S02]  /*0130*/  IADD3 R4, P2, PT, R4, UR10, RZ ;  /* 0x0000000a04047c10 */ /* 0x000fe4000ff5e0ff */
[C---:B------:R-:W-:Y:S02]  /*0140*/  IADD3.X R3, PT, PT, R5.reuse, UR9, RZ, P1, !PT ;  /* 0x0000000905037c10 */ /* 0x040fe40008ffe4ff */
[----:B------:R-:W-:-:S03]  /*0150*/  IADD3.X R5, PT, PT, R5, UR11, RZ, P2, !PT ;  /* 0x0000000b05057c10 */ /* 0x000fc600097fe4ff */
[----:B-1----:R-:W-:Y:S04]  /*0160*/  STG.E desc[UR4][R2.64], R7 ;  /* 0x0000000702007986 */ /* 0x002fe8000c101904 */
[----:B------:R-:W-:Y:S01]  /*0170*/  STG.E desc[UR4][R4.64], RZ ;  /* 0x000000ff04007986 */ /* 0x000fe2000c101904 */
[----:B------:R-:W-:Y:S05]  /*0180*/  EXIT ;  /* 0x000000000000794d */ /* 0x000fea0003800000 */
.L_x_2:
        /* <DEDUP_REMOVED lines=15> */
.L_x_5:


//--------------------- .nv.shared.reserved.0     --------------------------
	.section	.nv.shared.reserved.0,"aw",@nobits
	.weak		__nv_reservedSMEM_offset_0_alias
	.size		__nv_reservedSMEM_offset_0_alias, 0, 64
	.other		__nv_reservedSMEM_offset_0_alias,@"STO_CUDA_RESERVED_SHARED STV_DEFAULT"
__nv_reservedSMEM_offset_0_alias:
	.zero		0
	.zero		64


//--------------------- .nv.constant0._Z11kernel_cnotPfS_iii --------------------------
	.section	.nv.constant0._Z11kernel_cnotPfS_iii,"a",@progbits
	.sectionflags	@""
	.align	4
.nv.constant0._Z11kernel_cnotPfS_iii:
	.zero		924


//--------------------- .nv.constant0._Z13kernel_gate_2PfS_i7unitaryS0_i --------------------------
	.section	.nv.constant0._Z13kernel_gate_2PfS_i7unitaryS0_i,"a",@progbits
	.sectionflags	@""
	.align	4
.nv.constant0._Z13kernel_gate_2PfS_i7unitaryS0_i:
	.zero		952


//--------------------- .nv.constant0._Z17init_state_vectorPfS_i --------------------------
	.section	.nv.constant0._Z17init_state_vectorPfS_i,"a",@progbits
	.sectionflags	@""
	.align	4
.nv.constant0._Z17init_state_vectorPfS_i:
	.zero		916


//--------------------- SYMBOLS --------------------------

	.type		.nv.reservedSmem.offset0,@object
	.size		.nv.reservedSmem.offset0,0x4
